//
// Generated by NVIDIA NVVM Compiler
//
// Compiler Build ID: CL-36424714
// Cuda compilation tools, release 13.0, V13.0.88
// Based on NVVM 20.0.0
//

.version 9.0
.target sm_100
.address_size 64

	// .globl	_Z17vector_add_kernelPfS_S_i

.visible .entry _Z17vector_add_kernelPfS_S_i(
	.param .u64 .ptr .align 1 _Z17vector_add_kernelPfS_S_i_param_0,
	.param .u64 .ptr .align 1 _Z17vector_add_kernelPfS_S_i_param_1,
	.param .u64 .ptr .align 1 _Z17vector_add_kernelPfS_S_i_param_2,
	.param .u32 _Z17vector_add_kernelPfS_S_i_param_3
)
{


	ret;

}


// ===== COMPILED SASS (sm_100) =====

	.target	sm_100

	.elftype	@"ET_EXEC"


//--------------------- .note.nv.tkinfo           --------------------------
	.section	.note.nv.tkinfo,"",@"SHT_NOTE"
	.sectionflags	@"SHF_NOTE_NV_TKINFO"
	.tkinfo
        /*0018*/ 	.word	0x00000002
        /*0030*/ 	.string	""
        /*0030*/ 	.string	"ptxas"
        /*0030*/ 	.string	"Cuda compilation tools, release 13.0, V13.0.88"
        /*0030*/ 	.string	"Build cuda_13.0.r13.0/compiler.36424714_0"
        /*0030*/ 	.string	"-arch sm_100 -m 64 "



//--------------------- .note.nv.cuinfo           --------------------------
	.section	.note.nv.cuinfo,"",@"SHT_NOTE"
	.sectionflags	@"SHF_NOTE_NV_CUINFO"
        /*0018*/ 	.short	0x0002
        /*001a*/ 	.short	0x0064
        /*001c*/ 	.short	0x0082
	.zero		2


//--------------------- .nv.info                  --------------------------
	.section	.nv.info,"",@"SHT_CUDA_INFO"
	.align	4


	//----- nvinfo : EIATTR_REGCOUNT
	.align		4
        /*0000*/ 	.byte	0x04, 0x2f
        /*0002*/ 	.short	(.L_1 - .L_0)
	.align		4
.L_0:
        /*0004*/ 	.word	index@(_Z17vector_add_kernelPfS_S_i)
        /*0008*/ 	.word	0x00000004


	//----- nvinfo : EIATTR_FRAME_SIZE
	.align		4
.L_1:
        /*000c*/ 	.byte	0x04, 0x11
        /*000e*/ 	.short	(.L_3 - .L_2)
	.align		4
.L_2:
        /*0010*/ 	.word	index@(_Z17vector_add_kernelPfS_S_i)
        /*0014*/ 	.word	0x00000000


	//----- nvinfo : EIATTR_MIN_STACK_SIZE
	.align		4
.L_3:
        /*0018*/ 	.byte	0x04, 0x12
        /*001a*/ 	.short	(.L_5 - .L_4)
	.align		4
.L_4:
        /*001c*/ 	.word	index@(_Z17vector_add_kernelPfS_S_i)
        /*0020*/ 	.word	0x00000000
.L_5:


//--------------------- .nv.compat                --------------------------
	.section	.nv.compat,"",@"SHT_CUDA_COMPAT_INFO"
	.align	4
        /*0000*/ 	.byte	0x02, 0x09, 0x00, 0x00, 0x02, 0x02, 0x01, 0x00, 0x02, 0x05, 0x05, 0x00, 0x03, 0x07, 0x01, 0x01
        /*0010*/ 	.byte	0x02, 0x03, 0x00, 0x00, 0x02, 0x06, 0x01, 0x00, 0x04, 0x0b, 0x08, 0x00, 0x09, 0x00, 0x00, 0x00
        /*0020*/ 	.byte	0x00, 0x00, 0x00, 0x00


//--------------------- .nv.info._Z17vector_add_kernelPfS_S_i --------------------------
	.section	.nv.info._Z17vector_add_kernelPfS_S_i,"",@"SHT_CUDA_INFO"
	.sectionflags	@""
	.align	4


	//----- nvinfo : EIATTR_CUDA_API_VERSION
	.align		4
        /*0000*/ 	.byte	0x04, 0x37
        /*0002*/ 	.short	(.L_7 - .L_6)
.L_6:
        /*0004*/ 	.word	0x00000082


	//----- nvinfo : EIATTR_KPARAM_INFO
	.align		4
.L_7:
        /*0008*/ 	.byte	0x04, 0x17
        /*000a*/ 	.short	(.L_9 - .L_8)
.L_8:
        /*000c*/ 	.word	0x00000000
        /*0010*/ 	.short	0x0003
        /*0012*/ 	.short	0x0018
        /*0014*/ 	.byte	0x00, 0xf0, 0x11, 0x00


	//----- nvinfo : EIATTR_KPARAM_INFO
	.align		4
.L_9:
        /*0018*/ 	.byte	0x04, 0x17
        /*001a*/ 	.short	(.L_11 - .L_10)
.L_10:
        /*001c*/ 	.word	0x00000000
        /*0020*/ 	.short	0x0002
        /*0022*/ 	.short	0x0010
        /*0024*/ 	.byte	0x00, 0xf5, 0x21, 0x00


	//----- nvinfo : EIATTR_KPARAM_INFO
	.align		4
.L_11:
        /*0028*/ 	.byte	0x04, 0x17
        /*002a*/ 	.short	(.L_13 - .L_12)
.L_12:
        /*002c*/ 	.word	0x00000000
        /*0030*/ 	.short	0x0001
        /*0032*/ 	.short	0x0008
        /*0034*/ 	.byte	0x00, 0xf5, 0x21, 0x00


	//----- nvinfo : EIATTR_KPARAM_INFO
	.align		4
.L_13:
        /*0038*/ 	.byte	0x04, 0x17
        /*003a*/ 	.short	(.L_15 - .L_14)
.L_14:
        /*003c*/ 	.word	0x00000000
        /*0040*/ 	.short	0x0000
        /*0042*/ 	.short	0x0000
        /*0044*/ 	.byte	0x00, 0xf5, 0x21, 0x00


	//----- nvinfo : EIATTR_SPARSE_MMA_MASK
	.align		4
.L_15:
        /*0048*/ 	.byte	0x03, 0x50
        /*004a*/ 	.short	0x0000


	//----- nvinfo : EIATTR_MAXREG_COUNT
	.align		4
        /*004c*/ 	.byte	0x03, 0x1b
        /*004e*/ 	.short	0x00ff


	//----- nvinfo : EIATTR_MERCURY_ISA_VERSION
	.align		4
        /*0050*/ 	.byte	0x03, 0x5f
        /*0052*/ 	.short	0x0101


	//----- nvinfo : EIATTR_VRC_CTA_INIT_COUNT
	.align		4
        /*0054*/ 	.byte	0x02, 0x4a
	.zero		1
	.zero		1


	//----- nvinfo : EIATTR_EXIT_INSTR_OFFSETS
	.align		4
        /*0058*/ 	.byte	0x04, 0x1c
        /*005a*/ 	.short	(.L_17 - .L_16)


	//   ....[0]....
.L_16:
        /*005c*/ 	.word	0x00000010


	//----- nvinfo : EIATTR_CBANK_PARAM_SIZE
	.align		4
.L_17:
        /*0060*/ 	.byte	0x03, 0x19
        /*0062*/ 	.short	0x001c


	//----- nvinfo : EIATTR_PARAM_CBANK
	.align		4
        /*0064*/ 	.byte	0x04, 0x0a
        /*0066*/ 	.short	(.L_19 - .L_18)
	.align		4
.L_18:
        /*0068*/ 	.word	index@(.nv.constant0._Z17vector_add_kernelPfS_S_i)
        /*006c*/ 	.short	0x0380
        /*006e*/ 	.short	0x001c


	//----- nvinfo : EIATTR_SW_WAR
	.align		4
.L_19:
        /*0070*/ 	.byte	0x04, 0x36
        /*0072*/ 	.short	(.L_21 - .L_20)
.L_20:
        /*0074*/ 	.word	0x00000008
.L_21:


//--------------------- .nv.callgraph             --------------------------
	.section	.nv.callgraph,"",@"SHT_CUDA_CALLGRAPH"
	.align	4
	.sectionentsize	8
	.align		4
        /*0000*/ 	.word	0x00000000
	.align		4
        /*0004*/ 	.word	0xffffffff
	.align		4
        /*0008*/ 	.word	0x00000000
	.align		4
        /*000c*/ 	.word	0xfffffffe
	.align		4
        /*0010*/ 	.word	0x00000000
	.align		4
        /*0014*/ 	.word	0xfffffffd
	.align		4
        /*0018*/ 	.word	0x00000000
	.align		4
        /*001c*/ 	.word	0xfffffffc


//--------------------- .text._Z17vector_add_kernelPfS_S_i --------------------------
	.section	.text._Z17vector_add_kernelPfS_S_i,"ax",@progbits
	.align	128
        .global         _Z17vector_add_kernelPfS_S_i
        .type           _Z17vector_add_kernelPfS_S_i,@function
        .size           _Z17vector_add_kernelPfS_S_i,(.L_x_1 - _Z17vector_add_kernelPfS_S_i)
        .other          _Z17vector_add_kernelPfS_S_i,@"STO_CUDA_ENTRY STV_DEFAULT"
_Z17vector_add_kernelPfS_S_i:
.text._Z17vector_add_kernelPfS_S_i:
[----:B------:R-:W-:Y:S01]  /*0000*/  LDC R1, c[0x0][0x37c] ;  /* 0x0000df00ff017b82 */ /* 0x000fe20000000800 */
[----:B------:R-:W-:Y:S05]  /*0010*/  EXIT ;  /* 0x000000000000794d */ /* 0x000fea0003800000 */
.L_x_0:
[----:B------:R-:W-:-:S00]  /*0020*/  BRA `(.L_x_0) ;  /* 0xfffffffc00fc7947 */ /* 0x000fc0000383ffff */
[----:B------:R-:W-:-:S00]  /*0030*/  NOP ;  /* 0x0000000000007918 */ /* 0x000fc00000000000 */
        /* <DEDUP_REMOVED lines=12> */
.L_x_1:


//--------------------- .nv.shared.reserved.0     --------------------------
	.section	.nv.shared.reserved.0,"aw",@nobits
	.weak		__nv_reservedSMEM_offset_0_alias
	.size		__nv_reservedSMEM_offset_0_alias, 0, 64
	.other		__nv_reservedSMEM_offset_0_alias,@"STO_CUDA_RESERVED_SHARED STV_DEFAULT"
__nv_reservedSMEM_offset_0_alias:
	.zero		0
	.zero		64


//--------------------- .nv.constant0._Z17vector_add_kernelPfS_S_i --------------------------
	.section	.nv.constant0._Z17vector_add_kernelPfS_S_i,"a",@progbits
	.sectionflags	@""
	.align	4
.nv.constant0._Z17vector_add_kernelPfS_S_i:
	.zero		924


//--------------------- SYMBOLS --------------------------

	.type		.nv.reservedSmem.offset0,@object
	.size		.nv.reservedSmem.offset0,0x4
